//
// Generated by NVIDIA NVVM Compiler
//
// Compiler Build ID: CL-36424714
// Cuda compilation tools, release 13.0, V13.0.88
// Based on NVVM 20.0.0
//

.version 9.0
.target sm_100
.address_size 64

	// .globl	_Z19matrixMultiplyNaivePKfS0_Pfiii

.visible .entry _Z19matrixMultiplyNaivePKfS0_Pfiii(
	.param .u64 .ptr .align 1 _Z19matrixMultiplyNaivePKfS0_Pfiii_param_0,
	.param .u64 .ptr .align 1 _Z19matrixMultiplyNaivePKfS0_Pfiii_param_1,
	.param .u64 .ptr .align 1 _Z19matrixMultiplyNaivePKfS0_Pfiii_param_2,
	.param .u32 _Z19matrixMultiplyNaivePKfS0_Pfiii_param_3,
	.param .u32 _Z19matrixMultiplyNaivePKfS0_Pfiii_param_4,
	.param .u32 _Z19matrixMultiplyNaivePKfS0_Pfiii_param_5
)
{
	.reg .pred 	%p<13>;
	.reg .b32 	%r<41>;
	.reg .b32 	%f<68>;
	.reg .b64 	%rd<53>;

	ld.param.u64 	%rd7, [_Z19matrixMultiplyNaivePKfS0_Pfiii_param_0];
	ld.param.u64 	%rd8, [_Z19matrixMultiplyNaivePKfS0_Pfiii_param_1];
	ld.param.u64 	%rd6, [_Z19matrixMultiplyNaivePKfS0_Pfiii_param_2];
	ld.param.u32 	%r20, [_Z19matrixMultiplyNaivePKfS0_Pfiii_param_3];
	ld.param.u32 	%r18, [_Z19matrixMultiplyNaivePKfS0_Pfiii_param_4];
	ld.param.u32 	%r19, [_Z19matrixMultiplyNaivePKfS0_Pfiii_param_5];
	cvta.to.global.u64 	%rd1, %rd8;
	cvta.to.global.u64 	%rd2, %rd7;
	mov.u32 	%r21, %ctaid.y;
	mov.u32 	%r22, %ntid.y;
	mov.u32 	%r23, %tid.y;
	mad.lo.s32 	%r1, %r21, %r22, %r23;
	mov.u32 	%r24, %ctaid.x;
	mov.u32 	%r25, %ntid.x;
	mov.u32 	%r26, %tid.x;
	mad.lo.s32 	%r2, %r24, %r25, %r26;
	setp.ge.s32 	%p1, %r1, %r20;
	setp.ge.s32 	%p2, %r2, %r19;
	or.pred  	%p3, %p1, %p2;
	@%p3 bra 	$L__BB0_14;
	setp.lt.s32 	%p4, %r18, 1;
	mov.f32 	%f67, 0f00000000;
	@%p4 bra 	$L__BB0_13;
	mul.lo.s32 	%r3, %r18, %r1;
	and.b32  	%r4, %r18, 7;
	setp.lt.u32 	%p5, %r18, 8;
	mov.f32 	%f67, 0f00000000;
	mov.b32 	%r39, 0;
	@%p5 bra 	$L__BB0_5;
	and.b32  	%r39, %r18, 2147483640;
	neg.s32 	%r37, %r39;
	shl.b32 	%r7, %r19, 3;
	mul.wide.u32 	%rd9, %r3, 4;
	add.s64 	%rd10, %rd9, %rd2;
	add.s64 	%rd52, %rd10, 16;
	mov.f32 	%f67, 0f00000000;
	mul.wide.s32 	%rd13, %r19, 4;
	mov.u32 	%r36, %r2;
$L__BB0_4:
	.pragma "nounroll";
	ld.global.f32 	%f17, [%rd52+-16];
	mul.wide.s32 	%rd11, %r36, 4;
	add.s64 	%rd12, %rd1, %rd11;
	ld.global.f32 	%f18, [%rd12];
	fma.rn.f32 	%f19, %f17, %f18, %f67;
	ld.global.f32 	%f20, [%rd52+-12];
	add.s64 	%rd14, %rd12, %rd13;
	ld.global.f32 	%f21, [%rd14];
	fma.rn.f32 	%f22, %f20, %f21, %f19;
	ld.global.f32 	%f23, [%rd52+-8];
	add.s64 	%rd15, %rd14, %rd13;
	ld.global.f32 	%f24, [%rd15];
	fma.rn.f32 	%f25, %f23, %f24, %f22;
	ld.global.f32 	%f26, [%rd52+-4];
	add.s64 	%rd16, %rd15, %rd13;
	ld.global.f32 	%f27, [%rd16];
	fma.rn.f32 	%f28, %f26, %f27, %f25;
	ld.global.f32 	%f29, [%rd52];
	add.s64 	%rd17, %rd16, %rd13;
	ld.global.f32 	%f30, [%rd17];
	fma.rn.f32 	%f31, %f29, %f30, %f28;
	ld.global.f32 	%f32, [%rd52+4];
	add.s64 	%rd18, %rd17, %rd13;
	ld.global.f32 	%f33, [%rd18];
	fma.rn.f32 	%f34, %f32, %f33, %f31;
	ld.global.f32 	%f35, [%rd52+8];
	add.s64 	%rd19, %rd18, %rd13;
	ld.global.f32 	%f36, [%rd19];
	fma.rn.f32 	%f37, %f35, %f36, %f34;
	ld.global.f32 	%f38, [%rd52+12];
	add.s64 	%rd20, %rd19, %rd13;
	ld.global.f32 	%f39, [%rd20];
	fma.rn.f32 	%f67, %f38, %f39, %f37;
	add.s32 	%r37, %r37, 8;
	add.s32 	%r36, %r36, %r7;
	add.s64 	%rd52, %rd52, 32;
	setp.ne.s32 	%p6, %r37, 0;
	@%p6 bra 	$L__BB0_4;
$L__BB0_5:
	setp.eq.s32 	%p7, %r4, 0;
	@%p7 bra 	$L__BB0_13;
	and.b32  	%r13, %r18, 3;
	setp.lt.u32 	%p8, %r4, 4;
	@%p8 bra 	$L__BB0_8;
	add.s32 	%r28, %r39, %r3;
	mul.wide.u32 	%rd21, %r28, 4;
	add.s64 	%rd22, %rd2, %rd21;
	ld.global.f32 	%f41, [%rd22];
	mad.lo.s32 	%r29, %r39, %r19, %r2;
	mul.wide.s32 	%rd23, %r29, 4;
	add.s64 	%rd24, %rd1, %rd23;
	ld.global.f32 	%f42, [%rd24];
	fma.rn.f32 	%f43, %f41, %f42, %f67;
	cvt.u64.u32 	%rd25, %r3;
	cvt.u64.u32 	%rd26, %r39;
	add.s64 	%rd27, %rd26, %rd25;
	shl.b64 	%rd28, %rd27, 2;
	add.s64 	%rd29, %rd2, %rd28;
	ld.global.f32 	%f44, [%rd29+4];
	mul.wide.s32 	%rd30, %r19, 4;
	add.s64 	%rd31, %rd24, %rd30;
	ld.global.f32 	%f45, [%rd31];
	fma.rn.f32 	%f46, %f44, %f45, %f43;
	ld.global.f32 	%f47, [%rd29+8];
	add.s64 	%rd32, %rd31, %rd30;
	ld.global.f32 	%f48, [%rd32];
	fma.rn.f32 	%f49, %f47, %f48, %f46;
	ld.global.f32 	%f50, [%rd29+12];
	add.s64 	%rd33, %rd32, %rd30;
	ld.global.f32 	%f51, [%rd33];
	fma.rn.f32 	%f67, %f50, %f51, %f49;
	add.s32 	%r39, %r39, 4;
$L__BB0_8:
	setp.eq.s32 	%p9, %r13, 0;
	@%p9 bra 	$L__BB0_13;
	setp.eq.s32 	%p10, %r13, 1;
	@%p10 bra 	$L__BB0_11;
	add.s32 	%r30, %r39, %r3;
	mul.wide.u32 	%rd34, %r30, 4;
	add.s64 	%rd35, %rd2, %rd34;
	ld.global.f32 	%f53, [%rd35];
	mad.lo.s32 	%r31, %r39, %r19, %r2;
	mul.wide.s32 	%rd36, %r31, 4;
	add.s64 	%rd37, %rd1, %rd36;
	ld.global.f32 	%f54, [%rd37];
	fma.rn.f32 	%f55, %f53, %f54, %f67;
	cvt.u64.u32 	%rd38, %r3;
	cvt.u64.u32 	%rd39, %r39;
	add.s64 	%rd40, %rd39, %rd38;
	shl.b64 	%rd41, %rd40, 2;
	add.s64 	%rd42, %rd2, %rd41;
	ld.global.f32 	%f56, [%rd42+4];
	mul.wide.s32 	%rd43, %r19, 4;
	add.s64 	%rd44, %rd37, %rd43;
	ld.global.f32 	%f57, [%rd44];
	fma.rn.f32 	%f67, %f56, %f57, %f55;
	add.s32 	%r39, %r39, 2;
$L__BB0_11:
	and.b32  	%r32, %r18, 1;
	setp.eq.b32 	%p11, %r32, 1;
	not.pred 	%p12, %p11;
	@%p12 bra 	$L__BB0_13;
	add.s32 	%r33, %r39, %r3;
	mul.wide.u32 	%rd45, %r33, 4;
	add.s64 	%rd46, %rd2, %rd45;
	ld.global.f32 	%f58, [%rd46];
	mad.lo.s32 	%r34, %r39, %r19, %r2;
	mul.wide.s32 	%rd47, %r34, 4;
	add.s64 	%rd48, %rd1, %rd47;
	ld.global.f32 	%f59, [%rd48];
	fma.rn.f32 	%f67, %f58, %f59, %f67;
$L__BB0_13:
	mad.lo.s32 	%r35, %r19, %r1, %r2;
	cvta.to.global.u64 	%rd49, %rd6;
	mul.wide.s32 	%rd50, %r35, 4;
	add.s64 	%rd51, %rd49, %rd50;
	st.global.f32 	[%rd51], %f67;
$L__BB0_14:
	ret;

}


// ===== COMPILED SASS (sm_100) =====

	.target	sm_100

	.elftype	@"ET_EXEC"


//--------------------- .note.nv.tkinfo           --------------------------
	.section	.note.nv.tkinfo,"",@"SHT_NOTE"
	.sectionflags	@"SHF_NOTE_NV_TKINFO"
	.tkinfo
        /*0018*/ 	.word	0x00000002
        /*0030*/ 	.string	""
        /*0030*/ 	.string	"ptxas"
        /*0030*/ 	.string	"Cuda compilation tools, release 13.0, V13.0.88"
        /*0030*/ 	.string	"Build cuda_13.0.r13.0/compiler.36424714_0"
        /*0030*/ 	.string	"-arch sm_100 -m 64 "



//--------------------- .note.nv.cuinfo           --------------------------
	.section	.note.nv.cuinfo,"",@"SHT_NOTE"
	.sectionflags	@"SHF_NOTE_NV_CUINFO"
        /*0018*/ 	.short	0x0002
        /*001a*/ 	.short	0x0064
        /*001c*/ 	.short	0x0082
	.zero		2


//--------------------- .nv.info                  --------------------------
	.section	.nv.info,"",@"SHT_CUDA_INFO"
	.align	4


	//----- nvinfo : EIATTR_REGCOUNT
	.align		4
        /*0000*/ 	.byte	0x04, 0x2f
        /*0002*/ 	.short	(.L_1 - .L_0)
	.align		4
.L_0:
        /*0004*/ 	.word	index@(_Z19matrixMultiplyNaivePKfS0_Pfiii)
        /*0008*/ 	.word	0x00000020


	//----- nvinfo : EIATTR_FRAME_SIZE
	.align		4
.L_1:
        /*000c*/ 	.byte	0x04, 0x11
        /*000e*/ 	.short	(.L_3 - .L_2)
	.align		4
.L_2:
        /*0010*/ 	.word	index@(_Z19matrixMultiplyNaivePKfS0_Pfiii)
        /*0014*/ 	.word	0x00000000


	//----- nvinfo : EIATTR_MIN_STACK_SIZE
	.align		4
.L_3:
        /*0018*/ 	.byte	0x04, 0x12
        /*001a*/ 	.short	(.L_5 - .L_4)
	.align		4
.L_4:
        /*001c*/ 	.word	index@(_Z19matrixMultiplyNaivePKfS0_Pfiii)
        /*0020*/ 	.word	0x00000000
.L_5:


//--------------------- .nv.compat                --------------------------
	.section	.nv.compat,"",@"SHT_CUDA_COMPAT_INFO"
	.align	4
        /*0000*/ 	.byte	0x02, 0x09, 0x00, 0x00, 0x02, 0x02, 0x01, 0x00, 0x02, 0x05, 0x05, 0x00, 0x03, 0x07, 0x01, 0x01
        /*0010*/ 	.byte	0x02, 0x03, 0x00, 0x00, 0x02, 0x06, 0x01, 0x00, 0x04, 0x0b, 0x08, 0x00, 0x09, 0x00, 0x00, 0x00
        /*0020*/ 	.byte	0x00, 0x00, 0x00, 0x00


//--------------------- .nv.info._Z19matrixMultiplyNaivePKfS0_Pfiii --------------------------
	.section	.nv.info._Z19matrixMultiplyNaivePKfS0_Pfiii,"",@"SHT_CUDA_INFO"
	.sectionflags	@""
	.align	4


	//----- nvinfo : EIATTR_CUDA_API_VERSION
	.align		4
        /*0000*/ 	.byte	0x04, 0x37
        /*0002*/ 	.short	(.L_7 - .L_6)
.L_6:
        /*0004*/ 	.word	0x00000082


	//----- nvinfo : EIATTR_KPARAM_INFO
	.align		4
.L_7:
        /*0008*/ 	.byte	0x04, 0x17
        /*000a*/ 	.short	(.L_9 - .L_8)
.L_8:
        /*000c*/ 	.word	0x00000000
        /*0010*/ 	.short	0x0005
        /*0012*/ 	.short	0x0020
        /*0014*/ 	.byte	0x00, 0xf0, 0x11, 0x00


	//----- nvinfo : EIATTR_KPARAM_INFO
	.align		4
.L_9:
        /*0018*/ 	.byte	0x04, 0x17
        /*001a*/ 	.short	(.L_11 - .L_10)
.L_10:
        /*001c*/ 	.word	0x00000000
        /*0020*/ 	.short	0x0004
        /*0022*/ 	.short	0x001c
        /*0024*/ 	.byte	0x00, 0xf0, 0x11, 0x00


	//----- nvinfo : EIATTR_KPARAM_INFO
	.align		4
.L_11:
        /*0028*/ 	.byte	0x04, 0x17
        /*002a*/ 	.short	(.L_13 - .L_12)
.L_12:
        /*002c*/ 	.word	0x00000000
        /*0030*/ 	.short	0x0003
        /*0032*/ 	.short	0x0018
        /*0034*/ 	.byte	0x00, 0xf0, 0x11, 0x00


	//----- nvinfo : EIATTR_KPARAM_INFO
	.align		4
.L_13:
        /*0038*/ 	.byte	0x04, 0x17
        /*003a*/ 	.short	(.L_15 - .L_14)
.L_14:
        /*003c*/ 	.word	0x00000000
        /*0040*/ 	.short	0x0002
        /*0042*/ 	.short	0x0010
        /*0044*/ 	.byte	0x00, 0xf5, 0x21, 0x00


	//----- nvinfo : EIATTR_KPARAM_INFO
	.align		4
.L_15:
        /*0048*/ 	.byte	0x04, 0x17
        /*004a*/ 	.short	(.L_17 - .L_16)
.L_16:
        /*004c*/ 	.word	0x00000000
        /*0050*/ 	.short	0x0001
        /*0052*/ 	.short	0x0008
        /*0054*/ 	.byte	0x00, 0xf5, 0x21, 0x00


	//----- nvinfo : EIATTR_KPARAM_INFO
	.align		4
.L_17:
        /*0058*/ 	.byte	0x04, 0x17
        /*005a*/ 	.short	(.L_19 - .L_18)
.L_18:
        /*005c*/ 	.word	0x00000000
        /*0060*/ 	.short	0x0000
        /*0062*/ 	.short	0x0000
        /*0064*/ 	.byte	0x00, 0xf5, 0x21, 0x00


	//----- nvinfo : EIATTR_SPARSE_MMA_MASK
	.align		4
.L_19:
        /*0068*/ 	.byte	0x03, 0x50
        /*006a*/ 	.short	0x0000


	//----- nvinfo : EIATTR_MAXREG_COUNT
	.align		4
        /*006c*/ 	.byte	0x03, 0x1b
        /*006e*/ 	.short	0x00ff


	//----- nvinfo : EIATTR_MERCURY_ISA_VERSION
	.align		4
        /*0070*/ 	.byte	0x03, 0x5f
        /*0072*/ 	.short	0x0101


	//----- nvinfo : EIATTR_VRC_CTA_INIT_COUNT
	.align		4
        /*0074*/ 	.byte	0x02, 0x4a
	.zero		1
	.zero		1


	//----- nvinfo : EIATTR_EXIT_INSTR_OFFSETS
	.align		4
        /*0078*/ 	.byte	0x04, 0x1c
        /*007a*/ 	.short	(.L_21 - .L_20)


	//   ....[0]....
.L_20:
        /*007c*/ 	.word	0x000000d0


	//   ....[1]....
        /*0080*/ 	.word	0x000008f0


	//----- nvinfo : EIATTR_CBANK_PARAM_SIZE
	.align		4
.L_21:
        /*0084*/ 	.byte	0x03, 0x19
        /*0086*/ 	.short	0x0024


	//----- nvinfo : EIATTR_PARAM_CBANK
	.align		4
        /*0088*/ 	.byte	0x04, 0x0a
        /*008a*/ 	.short	(.L_23 - .L_22)
	.align		4
.L_22:
        /*008c*/ 	.word	index@(.nv.constant0._Z19matrixMultiplyNaivePKfS0_Pfiii)
        /*0090*/ 	.short	0x0380
        /*0092*/ 	.short	0x0024


	//----- nvinfo : EIATTR_SW_WAR
	.align		4
.L_23:
        /*0094*/ 	.byte	0x04, 0x36
        /*0096*/ 	.short	(.L_25 - .L_24)
.L_24:
        /*0098*/ 	.word	0x00000008
.L_25:


//--------------------- .nv.callgraph             --------------------------
	.section	.nv.callgraph,"",@"SHT_CUDA_CALLGRAPH"
	.align	4
	.sectionentsize	8
	.align		4
        /*0000*/ 	.word	0x00000000
	.align		4
        /*0004*/ 	.word	0xffffffff
	.align		4
        /*0008*/ 	.word	0x00000000
	.align		4
        /*000c*/ 	.word	0xfffffffe
	.align		4
        /*0010*/ 	.word	0x00000000
	.align		4
        /*0014*/ 	.word	0xfffffffd
	.align		4
        /*0018*/ 	.word	0x00000000
	.align		4
        /*001c*/ 	.word	0xfffffffc


//--------------------- .text._Z19matrixMultiplyNaivePKfS0_Pfiii --------------------------
	.section	.text._Z19matrixMultiplyNaivePKfS0_Pfiii,"ax",@progbits
	.align	128
        .global         _Z19matrixMultiplyNaivePKfS0_Pfiii
        .type           _Z19matrixMultiplyNaivePKfS0_Pfiii,@function
        .size           _Z19matrixMultiplyNaivePKfS0_Pfiii,(.L_x_5 - _Z19matrixMultiplyNaivePKfS0_Pfiii)
        .other          _Z19matrixMultiplyNaivePKfS0_Pfiii,@"STO_CUDA_ENTRY STV_DEFAULT"
_Z19matrixMultiplyNaivePKfS0_Pfiii:
.text._Z19matrixMultiplyNaivePKfS0_Pfiii:
[----:B------:R-:W-:Y:S01]  /*0000*/  LDC R1, c[0x0][0x37c] ;  /* 0x0000df00ff017b82 */ /* 0x000fe20000000800 */
[----:B------:R-:W0:Y:S07]  /*0010*/  S2R R5, SR_TID.X ;  /* 0x0000000000057919 */ /* 0x000e2e0000002100 */
[----:B------:R-:W1:Y:S01]  /*0020*/  LDC R16, c[0x0][0x364] ;  /* 0x0000d900ff107b82 */ /* 0x000e620000000800 */
[----:B------:R-:W2:Y:S01]  /*0030*/  LDCU UR6, c[0x0][0x398] ;  /* 0x00007300ff0677ac */ /* 0x000ea20008000800 */
[----:B------:R-:W1:Y:S06]  /*0040*/  S2R R3, SR_TID.Y ;  /* 0x0000000000037919 */ /* 0x000e6c0000002200 */
[----:B------:R-:W0:Y:S08]  /*0050*/  S2UR UR5, SR_CTAID.X ;  /* 0x00000000000579c3 */ /* 0x000e300000002500 */
[----:B------:R-:W0:Y:S08]  /*0060*/  LDC R0, c[0x0][0x360] ;  /* 0x0000d800ff007b82 */ /* 0x000e300000000800 */
[----:B------:R-:W1:Y:S08]  /*0070*/  S2UR UR4, SR_CTAID.Y ;  /* 0x00000000000479c3 */ /* 0x000e700000002600 */
[----:B------:R-:W3:Y:S01]  /*0080*/  LDC R17, c[0x0][0x3a0] ;  /* 0x0000e800ff117b82 */ /* 0x000ee20000000800 */
[----:B0-----:R-:W-:-:S02]  /*0090*/  IMAD R0, R0, UR5, R5 ;  /* 0x0000000500007c24 */ /* 0x001fc4000f8e0205 */
[----:B-1----:R-:W-:-:S03]  /*00a0*/  IMAD R16, R16, UR4, R3 ;  /* 0x0000000410107c24 */ /* 0x002fc6000f8e0203 */
[----:B---3--:R-:W-:-:S04]  /*00b0*/  ISETP.GE.AND P0, PT, R0, R17, PT ;  /* 0x000000110000720c */ /* 0x008fc80003f06270 */
[----:B--2---:R-:W-:-:S13]  /*00c0*/  ISETP.GE.OR P0, PT, R16, UR6, P0 ;  /* 0x0000000610007c0c */ /* 0x004fda0008706670 */
[----:B------:R-:W-:Y:S05]  /*00d0*/  @P0 EXIT ;  /* 0x000000000000094d */ /* 0x000fea0003800000 */
[----:B------:R-:W0:Y:S01]  /*00e0*/  LDC R19, c[0x0][0x39c] ;  /* 0x0000e700ff137b82 */ /* 0x000e220000000800 */
[----:B------:R-:W1:Y:S01]  /*00f0*/  LDCU.64 UR4, c[0x0][0x358] ;  /* 0x00006b00ff0477ac */ /* 0x000e620008000a00 */
[----:B------:R-:W-:Y:S01]  /*0100*/  HFMA2 R24, -RZ, RZ, 0, 0 ;  /* 0x00000000ff187431 */ /* 0x000fe200000001ff */
[----:B0-----:R-:W-:-:S13]  /*0110*/  ISETP.GE.AND P0, PT, R19, 0x1, PT ;  /* 0x000000011300780c */ /* 0x001fda0003f06270 */
[----:B-1----:R-:W-:Y:S05]  /*0120*/  @!P0 BRA `(.L_x_0) ;  /* 0x0000000400e08947 */ /* 0x002fea0003800000 */
[C---:B------:R-:W-:Y:S01]  /*0130*/  ISETP.GE.U32.AND P1, PT, R19.reuse, 0x8, PT ;  /* 0x000000081300780c */ /* 0x040fe20003f26070 */
[----:B------:R-:W-:Y:S01]  /*0140*/  IMAD R20, R16, R19, RZ ;  /* 0x0000001310147224 */ /* 0x000fe200078e02ff */
[----:B------:R-:W-:Y:S02]  /*0150*/  LOP3.LUT R27, R19, 0x7, RZ, 0xc0, !PT ;  /* 0x00000007131b7812 */ /* 0x000fe400078ec0ff */
[----:B------:R-:W-:Y:S02]  /*0160*/  MOV R24, RZ ;  /* 0x000000ff00187202 */ /* 0x000fe40000000f00 */
[----:B------:R-:W-:Y:S02]  /*0170*/  ISETP.NE.AND P0, PT, R27, RZ, PT ;  /* 0x000000ff1b00720c */ /* 0x000fe40003f05270 */
[----:B------:R-:W-:-:S05]  /*0180*/  MOV R21, RZ ;  /* 0x000000ff00157202 */ /* 0x000fca0000000f00 */
[----:B------:R-:W-:Y:S06]  /*0190*/  @!P1 BRA `(.L_x_1) ;  /* 0x0000000000c49947 */ /* 0x000fec0003800000 */
[----:B------:R-:W0:Y:S01]  /*01a0*/  LDC.64 R2, c[0x0][0x380] ;  /* 0x0000e000ff027b82 */ /* 0x000e220000000a00 */
[----:B------:R-:W-:Y:S02]  /*01b0*/  LOP3.LUT R21, R19, 0x7ffffff8, RZ, 0xc0, !PT ;  /* 0x7ffffff813157812 */ /* 0x000fe400078ec0ff */
[----:B------:R-:W-:Y:S02]  /*01c0*/  MOV R24, RZ ;  /* 0x000000ff00187202 */ /* 0x000fe40000000f00 */
[----:B------:R-:W-:Y:S02]  /*01d0*/  MOV R18, R0 ;  /* 0x0000000000127202 */ /* 0x000fe40000000f00 */
[----:B------:R-:W-:Y:S01]  /*01e0*/  IADD3 R22, PT, PT, -R21, RZ, RZ ;  /* 0x000000ff15167210 */ /* 0x000fe20007ffe1ff */
[----:B0-----:R-:W-:-:S03]  /*01f0*/  IMAD.WIDE.U32 R2, R20, 0x4, R2 ;  /* 0x0000000414027825 */ /* 0x001fc600078e0002 */
[----:B------:R-:W-:-:S04]  /*0200*/  IADD3 R4, P1, PT, R2, 0x10, RZ ;  /* 0x0000001002047810 */ /* 0x000fc80007f3e0ff */
[----:B------:R-:W-:-:S09]  /*0210*/  IADD3.X R5, PT, PT, RZ, R3, RZ, P1, !PT ;  /* 0x00000003ff057210 */ /* 0x000fd20000ffe4ff */
.L_x_2:
[----:B------:R-:W0:Y:S01]  /*0220*/  LDC.64 R14, c[0x0][0x388] ;  /* 0x0000e200ff0e7b82 */ /* 0x000e220000000a00 */
[----:B------:R-:W-:Y:S02]  /*0230*/  MOV R2, R4 ;  /* 0x0000000400027202 */ /* 0x000fe40000000f00 */
[----:B------:R-:W-:-:S05]  /*0240*/  MOV R3, R5 ;  /* 0x0000000500037202 */ /* 0x000fca0000000f00 */
[----:B------:R-:W2:Y:S04]  /*0250*/  LDG.E R25, desc[UR4][R2.64+-0x10] ;  /* 0xfffff00402197981 */ /* 0x000ea8000c1e1900 */
[----:B------:R-:W3:Y:S04]  /*0260*/  LDG.E R23, desc[UR4][R2.64+-0xc] ;  /* 0xfffff40402177981 */ /* 0x000ee8000c1e1900 */
[----:B------:R-:W4:Y:S04]  /*0270*/  LDG.E R29, desc[UR4][R2.64+-0x8] ;  /* 0xfffff804021d7981 */ /* 0x000f28000c1e1900 */
[----:B------:R-:W5:Y:S01]  /*0280*/  LDG.E R28, desc[UR4][R2.64+-0x4] ;  /* 0xfffffc04021c7981 */ /* 0x000f62000c1e1900 */
[----:B0-----:R-:W-:-:S05]  /*0290*/  IMAD.WIDE R14, R18, 0x4, R14 ;  /* 0x00000004120e7825 */ /* 0x001fca00078e020e */
[----:B------:R0:W2:Y:S01]  /*02a0*/  LDG.E R26, desc[UR4][R14.64] ;  /* 0x000000040e1a7981 */ /* 0x0000a2000c1e1900 */
[----:B------:R-:W-:-:S04]  /*02b0*/  IMAD.WIDE R12, R17, 0x4, R14 ;  /* 0x00000004110c7825 */ /* 0x000fc800078e020e */
[C---:B------:R-:W-:Y:S02]  /*02c0*/  IMAD.WIDE R4, R17.reuse, 0x4, R12 ;  /* 0x0000000411047825 */ /* 0x040fe400078e020c */
[----:B------:R-:W3:Y:S02]  /*02d0*/  LDG.E R12, desc[UR4][R12.64] ;  /* 0x000000040c0c7981 */ /* 0x000ee4000c1e1900 */
[C---:B------:R-:W-:Y:S02]  /*02e0*/  IMAD.WIDE R8, R17.reuse, 0x4, R4 ;  /* 0x0000000411087825 */ /* 0x040fe400078e0204 */
[----:B------:R-:W4:Y:S02]  /*02f0*/  LDG.E R4, desc[UR4][R4.64] ;  /* 0x0000000404047981 */ /* 0x000f24000c1e1900 */
[C---:B------:R-:W-:Y:S02]  /*0300*/  IMAD.WIDE R6, R17.reuse, 0x4, R8 ;  /* 0x0000000411067825 */ /* 0x040fe400078e0208 */
[----:B------:R-:W5:Y:S02]  /*0310*/  LDG.E R8, desc[UR4][R8.64] ;  /* 0x0000000408087981 */ /* 0x000f64000c1e1900 */
[----:B------:R-:W-:-:S02]  /*0320*/  IMAD.WIDE R10, R17, 0x4, R6 ;  /* 0x00000004110a7825 */ /* 0x000fc400078e0206 */
[----:B------:R-:W5:Y:S04]  /*0330*/  LDG.E R5, desc[UR4][R2.64] ;  /* 0x0000000402057981 */ /* 0x000f68000c1e1900 */
[----:B------:R-:W5:Y:S01]  /*0340*/  LDG.E R6, desc[UR4][R6.64] ;  /* 0x0000000406067981 */ /* 0x000f62000c1e1900 */
[----:B0-----:R-:W-:-:S03]  /*0350*/  IMAD.WIDE R14, R17, 0x4, R10 ;  /* 0x00000004110e7825 */ /* 0x001fc600078e020a */
[----:B------:R-:W5:Y:S04]  /*0360*/  LDG.E R10, desc[UR4][R10.64] ;  /* 0x000000040a0a7981 */ /* 0x000f68000c1e1900 */
[----:B------:R-:W5:Y:S04]  /*0370*/  LDG.E R13, desc[UR4][R14.64] ;  /* 0x000000040e0d7981 */ /* 0x000f68000c1e1900 */
[----:B------:R-:W5:Y:S04]  /*0380*/  LDG.E R7, desc[UR4][R2.64+0x4] ;  /* 0x0000040402077981 */ /* 0x000f68000c1e1900 */
[----:B------:R-:W5:Y:S01]  /*0390*/  LDG.E R9, desc[UR4][R2.64+0xc] ;  /* 0x00000c0402097981 */ /* 0x000f62000c1e1900 */
[----:B--2---:R-:W-:Y:S01]  /*03a0*/  FFMA R26, R25, R26, R24 ;  /* 0x0000001a191a7223 */ /* 0x004fe20000000018 */
[----:B------:R-:W-:-:S02]  /*03b0*/  IMAD.WIDE R24, R17, 0x4, R14 ;  /* 0x0000000411187825 */ /* 0x000fc400078e020e */
[----:B------:R-:W2:Y:S04]  /*03c0*/  LDG.E R14, desc[UR4][R2.64+0x8] ;  /* 0x00000804020e7981 */ /* 0x000ea8000c1e1900 */
[----:B------:R-:W2:Y:S01]  /*03d0*/  LDG.E R24, desc[UR4][R24.64] ;  /* 0x0000000418187981 */ /* 0x000ea2000c1e1900 */
[----:B---3--:R-:W-:Y:S01]  /*03e0*/  FFMA R12, R23, R12, R26 ;  /* 0x0000000c170c7223 */ /* 0x008fe2000000001a */
[----:B------:R-:W-:-:S03]  /*03f0*/  IADD3 R22, PT, PT, R22, 0x8, RZ ;  /* 0x0000000816167810 */ /* 0x000fc60007ffe0ff */
[----:B----4-:R-:W-:Y:S01]  /*0400*/  FFMA R29, R29, R4, R12 ;  /* 0x000000041d1d7223 */ /* 0x010fe2000000000c */
[----:B------:R-:W-:-:S03]  /*0410*/  ISETP.NE.AND P1, PT, R22, RZ, PT ;  /* 0x000000ff1600720c */ /* 0x000fc60003f25270 */
[----:B-----5:R-:W-:Y:S01]  /*0420*/  FFMA R8, R28, R8, R29 ;  /* 0x000000081c087223 */ /* 0x020fe2000000001d */
[----:B------:R-:W-:-:S03]  /*0430*/  IADD3 R4, P2, PT, R2, 0x20, RZ ;  /* 0x0000002002047810 */ /* 0x000fc60007f5e0ff */
[----:B------:R-:W-:Y:S01]  /*0440*/  FFMA R6, R5, R6, R8 ;  /* 0x0000000605067223 */ /* 0x000fe20000000008 */
[----:B------:R-:W-:Y:S02]  /*0450*/  IADD3.X R5, PT, PT, RZ, R3, RZ, P2, !PT ;  /* 0x00000003ff057210 */ /* 0x000fe400017fe4ff */
[----:B------:R-:W-:Y:S01]  /*0460*/  LEA R18, R17, R18, 0x3 ;  /* 0x0000001211127211 */ /* 0x000fe200078e18ff */
[----:B------:R-:W-:-:S04]  /*0470*/  FFMA R7, R7, R10, R6 ;  /* 0x0000000a07077223 */ /* 0x000fc80000000006 */
[----:B--2---:R-:W-:-:S04]  /*0480*/  FFMA R14, R14, R13, R7 ;  /* 0x0000000d0e0e7223 */ /* 0x004fc80000000007 */
[----:B------:R-:W-:Y:S01]  /*0490*/  FFMA R24, R9, R24, R14 ;  /* 0x0000001809187223 */ /* 0x000fe2000000000e */
[----:B------:R-:W-:Y:S06]  /*04a0*/  @P1 BRA `(.L_x_2) ;  /* 0xfffffffc005c1947 */ /* 0x000fec000383ffff */
.L_x_1:
[----:B------:R-:W-:Y:S05]  /*04b0*/  @!P0 BRA `(.L_x_0) ;  /* 0x0000000000fc8947 */ /* 0x000fea0003800000 */
[----:B------:R-:W-:Y:S02]  /*04c0*/  ISETP.GE.U32.AND P1, PT, R27, 0x4, PT ;  /* 0x000000041b00780c */ /* 0x000fe40003f26070 */
[----:B------:R-:W-:-:S04]  /*04d0*/  LOP3.LUT R14, R19, 0x3, RZ, 0xc0, !PT ;  /* 0x00000003130e7812 */ /* 0x000fc800078ec0ff */
[----:B------:R-:W-:-:S07]  /*04e0*/  ISETP.NE.AND P0, PT, R14, RZ, PT ;  /* 0x000000ff0e00720c */ /* 0x000fce0003f05270 */
[----:B------:R-:W-:Y:S06]  /*04f0*/  @!P1 BRA `(.L_x_3) ;  /* 0x00000000006c9947 */ /* 0x000fec0003800000 */
[----:B------:R-:W0:Y:S01]  /*0500*/  LDC.64 R4, c[0x0][0x388] ;  /* 0x0000e200ff047b82 */ /* 0x000e220000000a00 */
[----:B------:R-:W1:Y:S01]  /*0510*/  LDCU.64 UR6, c[0x0][0x380] ;  /* 0x00007000ff0677ac */ /* 0x000e620008000a00 */
[----:B------:R-:W-:Y:S01]  /*0520*/  IMAD R7, R21, R17, R0 ;  /* 0x0000001115077224 */ /* 0x000fe200078e0200 */
[CC--:B------:R-:W-:Y:S02]  /*0530*/  IADD3 R3, PT, PT, R20.reuse, R21.reuse, RZ ;  /* 0x0000001514037210 */ /* 0x0c0fe40007ffe0ff */
[----:B------:R-:W-:-:S03]  /*0540*/  IADD3 R8, P1, PT, R20, R21, RZ ;  /* 0x0000001514087210 */ /* 0x000fc60007f3e0ff */
[----:B------:R-:W2:Y:S01]  /*0550*/  LDC.64 R12, c[0x0][0x380] ;  /* 0x0000e000ff0c7b82 */ /* 0x000ea20000000a00 */
[----:B0-----:R-:W-:-:S04]  /*0560*/  IMAD.WIDE R4, R7, 0x4, R4 ;  /* 0x0000000407047825 */ /* 0x001fc800078e0204 */
[----:B------:R-:W-:Y:S02]  /*0570*/  IMAD.WIDE R6, R17, 0x4, R4 ;  /* 0x0000000411067825 */ /* 0x000fe400078e0204 */
[----:B------:R-:W3:Y:S02]  /*0580*/  LDG.E R4, desc[UR4][R4.64] ;  /* 0x0000000404047981 */ /* 0x000ee4000c1e1900 */
[----:B--2---:R-:W-:Y:S01]  /*0590*/  IMAD.WIDE.U32 R12, R3, 0x4, R12 ;  /* 0x00000004030c7825 */ /* 0x004fe200078e000c */
[----:B------:R-:W-:Y:S02]  /*05a0*/  IADD3.X R3, PT, PT, RZ, RZ, RZ, P1, !PT ;  /* 0x000000ffff037210 */ /* 0x000fe40000ffe4ff */
[----:B-1----:R-:W-:-:S03]  /*05b0*/  LEA R2, P1, R8, UR6, 0x2 ;  /* 0x0000000608027c11 */ /* 0x002fc6000f8210ff */
[----:B------:R-:W3:Y:S01]  /*05c0*/  LDG.E R13, desc[UR4][R12.64] ;  /* 0x000000040c0d7981 */ /* 0x000ee2000c1e1900 */
[----:B------:R-:W-:Y:S01]  /*05d0*/  LEA.HI.X R3, R8, UR7, R3, 0x2, P1 ;  /* 0x0000000708037c11 */ /* 0x000fe200088f1403 */
[C---:B------:R-:W-:Y:S02]  /*05e0*/  IMAD.WIDE R8, R17.reuse, 0x4, R6 ;  /* 0x0000000411087825 */ /* 0x040fe400078e0206 */
[----:B------:R-:W2:Y:S04]  /*05f0*/  LDG.E R6, desc[UR4][R6.64] ;  /* 0x0000000406067981 */ /* 0x000ea8000c1e1900 */
[----:B------:R-:W2:Y:S01]  /*0600*/  LDG.E R15, desc[UR4][R2.64+0x4] ;  /* 0x00000404020f7981 */ /* 0x000ea2000c1e1900 */
[----:B------:R-:W-:-:S03]  /*0610*/  IMAD.WIDE R10, R17, 0x4, R8 ;  /* 0x00000004110a7825 */ /* 0x000fc600078e0208 */
[----:B------:R-:W4:Y:S04]  /*0620*/  LDG.E R22, desc[UR4][R8.64] ;  /* 0x0000000408167981 */ /* 0x000f28000c1e1900 */
[----:B------:R-:W4:Y:S04]  /*0630*/  LDG.E R18, desc[UR4][R2.64+0x8] ;  /* 0x0000080402127981 */ /* 0x000f28000c1e1900 */
[----:B------:R-:W5:Y:S04]  /*0640*/  LDG.E R26, desc[UR4][R2.64+0xc] ;  /* 0x00000c04021a7981 */ /* 0x000f68000c1e1900 */
[----:B------:R-:W5:Y:S01]  /*0650*/  LDG.E R10, desc[UR4][R10.64] ;  /* 0x000000040a0a7981 */ /* 0x000f62000c1e1900 */
[----:B------:R-:W-:Y:S01]  /*0660*/  IADD3 R21, PT, PT, R21, 0x4, RZ ;  /* 0x0000000415157810 */ /* 0x000fe20007ffe0ff */
[----:B---3--:R-:W-:-:S04]  /*0670*/  FFMA R24, R13, R4, R24 ;  /* 0x000000040d187223 */ /* 0x008fc80000000018 */
[----:B--2---:R-:W-:-:S04]  /*0680*/  FFMA R15, R15, R6, R24 ;  /* 0x000000060f0f7223 */ /* 0x004fc80000000018 */
[----:B----4-:R-:W-:-:S04]  /*0690*/  FFMA R15, R18, R22, R15 ;  /* 0x00000016120f7223 */ /* 0x010fc8000000000f */
[----:B-----5:R-:W-:-:S07]  /*06a0*/  FFMA R24, R26, R10, R15 ;  /* 0x0000000a1a187223 */ /* 0x020fce000000000f */
.L_x_3:
[----:B------:R-:W-:Y:S05]  /*06b0*/  @!P0 BRA `(.L_x_0) ;  /* 0x00000000007c8947 */ /* 0x000fea0003800000 */
[----:B------:R-:W-:Y:S01]  /*06c0*/  ISETP.NE.AND P1, PT, R14, 0x1, PT ;  /* 0x000000010e00780c */ /* 0x000fe20003f25270 */
[----:B------:R-:W0:Y:S01]  /*06d0*/  LDC.64 R10, c[0x0][0x380] ;  /* 0x0000e000ff0a7b82 */ /* 0x000e220000000a00 */
[----:B------:R-:W-:-:S04]  /*06e0*/  LOP3.LUT R19, R19, 0x1, RZ, 0xc0, !PT ;  /* 0x0000000113137812 */ /* 0x000fc800078ec0ff */
[----:B------:R-:W-:-:S03]  /*06f0*/  ISETP.NE.U32.AND P0, PT, R19, 0x1, PT ;  /* 0x000000011300780c */ /* 0x000fc60003f05070 */
[----:B------:R-:W1:Y:S04]  /*0700*/  LDC.64 R8, c[0x0][0x388] ;  /* 0x0000e200ff087b82 */ /* 0x000e680000000a00 */
[CC--:B------:R-:W-:Y:S02]  /*0710*/  @P1 IADD3 R13, PT, PT, R20.reuse, R21.reuse, RZ ;  /* 0x00000015140d1210 */ /* 0x0c0fe40007ffe0ff */
[----:B------:R-:W-:Y:S02]  /*0720*/  @P1 IADD3 R12, P2, PT, R20, R21, RZ ;  /* 0x00000015140c1210 */ /* 0x000fe40007f5e0ff */
[----:B------:R-:W2:Y:S02]  /*0730*/  @P1 LDC.64 R2, c[0x0][0x380] ;  /* 0x0000e000ff021b82 */ /* 0x000ea40000000a00 */
[----:B------:R-:W-:-:S06]  /*0740*/  @P1 IADD3.X R14, PT, PT, RZ, RZ, RZ, P2, !PT ;  /* 0x000000ffff0e1210 */ /* 0x000fcc00017fe4ff */
[----:B------:R-:W3:Y:S01]  /*0750*/  LDC.64 R4, c[0x0][0x380] ;  /* 0x0000e000ff047b82 */ /* 0x000ee20000000a00 */
[----:B0-----:R-:W-:-:S04]  /*0760*/  @P1 IMAD.WIDE.U32 R10, R13, 0x4, R10 ;  /* 0x000000040d0a1825 */ /* 0x001fc800078e000a */
[C---:B------:R-:W-:Y:S01]  /*0770*/  @P1 IMAD R13, R21.reuse, R17, R0 ;  /* 0x00000011150d1224 */ /* 0x040fe200078e0200 */
[----:B------:R-:W-:Y:S01]  /*0780*/  @P1 IADD3 R21, PT, PT, R21, 0x2, RZ ;  /* 0x0000000215151810 */ /* 0x000fe20007ffe0ff */
[----:B------:R-:W4:Y:S01]  /*0790*/  @P1 LDG.E R11, desc[UR4][R10.64] ;  /* 0x000000040a0b1981 */ /* 0x000f22000c1e1900 */
[----:B------:R-:W0:Y:S01]  /*07a0*/  LDC.64 R6, c[0x0][0x388] ;  /* 0x0000e200ff067b82 */ /* 0x000e220000000a00 */
[----:B-1----:R-:W-:Y:S01]  /*07b0*/  @P1 IMAD.WIDE R8, R13, 0x4, R8 ;  /* 0x000000040d081825 */ /* 0x002fe200078e0208 */
[----:B------:R-:W-:Y:S02]  /*07c0*/  @!P0 IADD3 R15, PT, PT, R20, R21, RZ ;  /* 0x00000015140f8210 */ /* 0x000fe40007ffe0ff */
[----:B--2---:R-:W-:Y:S01]  /*07d0*/  @P1 LEA R2, P2, R12, R2, 0x2 ;  /* 0x000000020c021211 */ /* 0x004fe200078410ff */
[----:B------:R-:W-:-:S03]  /*07e0*/  @!P0 IMAD R21, R21, R17, R0 ;  /* 0x0000001115158224 */ /* 0x000fc600078e0200 */
[----:B------:R-:W-:Y:S01]  /*07f0*/  @P1 LEA.HI.X R3, R12, R3, R14, 0x2, P2 ;  /* 0x000000030c031211 */ /* 0x000fe200010f140e */
[----:B------:R-:W-:Y:S01]  /*0800*/  @P1 IMAD.WIDE R12, R17, 0x4, R8 ;  /* 0x00000004110c1825 */ /* 0x000fe200078e0208 */
[----:B------:R-:W4:Y:S03]  /*0810*/  @P1 LDG.E R14, desc[UR4][R8.64] ;  /* 0x00000004080e1981 */ /* 0x000f26000c1e1900 */
[----:B---3--:R-:W-:Y:S01]  /*0820*/  @!P0 IMAD.WIDE.U32 R4, R15, 0x4, R4 ;  /* 0x000000040f048825 */ /* 0x008fe200078e0004 */
[----:B------:R-:W2:Y:S04]  /*0830*/  @P1 LDG.E R2, desc[UR4][R2.64+0x4] ;  /* 0x0000040402021981 */ /* 0x000ea8000c1e1900 */
[----:B------:R-:W2:Y:S01]  /*0840*/  @P1 LDG.E R12, desc[UR4][R12.64] ;  /* 0x000000040c0c1981 */ /* 0x000ea2000c1e1900 */
[----:B0-----:R-:W-:-:S03]  /*0850*/  @!P0 IMAD.WIDE R6, R21, 0x4, R6 ;  /* 0x0000000415068825 */ /* 0x001fc600078e0206 */
[----:B------:R-:W3:Y:S04]  /*0860*/  @!P0 LDG.E R5, desc[UR4][R4.64] ;  /* 0x0000000404058981 */ /* 0x000ee8000c1e1900 */
[----:B------:R-:W3:Y:S01]  /*0870*/  @!P0 LDG.E R6, desc[UR4][R6.64] ;  /* 0x0000000406068981 */ /* 0x000ee2000c1e1900 */
[----:B----4-:R-:W-:-:S04]  /*0880*/  @P1 FFMA R11, R11, R14, R24 ;  /* 0x0000000e0b0b1223 */ /* 0x010fc80000000018 */
[----:B--2---:R-:W-:-:S04]  /*0890*/  @P1 FFMA R24, R2, R12, R11 ;  /* 0x0000000c02181223 */ /* 0x004fc8000000000b */
[----:B---3--:R-:W-:-:S07]  /*08a0*/  @!P0 FFMA R24, R5, R6, R24 ;  /* 0x0000000605188223 */ /* 0x008fce0000000018 */
.L_x_0:
[----:B------:R-:W0:Y:S01]  /*08b0*/  LDC.64 R2, c[0x0][0x390] ;  /* 0x0000e400ff027b82 */ /* 0x000e220000000a00 */
[----:B------:R-:W-:-:S04]  /*08c0*/  IMAD R17, R16, R17, R0 ;  /* 0x0000001110117224 */ /* 0x000fc800078e0200 */
[----:B0-----:R-:W-:-:S05]  /*08d0*/  IMAD.WIDE R2, R17, 0x4, R2 ;  /* 0x0000000411027825 */ /* 0x001fca00078e0202 */
[----:B------:R-:W-:Y:S01]  /*08e0*/  STG.E desc[UR4][R2.64], R24 ;  /* 0x0000001802007986 */ /* 0x000fe2000c101904 */
[----:B------:R-:W-:Y:S05]  /*08f0*/  EXIT ;  /* 0x000000000000794d */ /* 0x000fea0003800000 */
.L_x_4:
[----:B------:R-:W-:-:S00]  /*0900*/  BRA `(.L_x_4) ;  /* 0xfffffffc00fc7947 */ /* 0x000fc0000383ffff */
[----:B------:R-:W-:-:S00]  /*0910*/  NOP ;  /* 0x0000000000007918 */ /* 0x000fc00000000000 */
        /* <DEDUP_REMOVED lines=14> */
.L_x_5:


//--------------------- .nv.shared.reserved.0     --------------------------
	.section	.nv.shared.reserved.0,"aw",@nobits
	.weak		__nv_reservedSMEM_offset_0_alias
	.size		__nv_reservedSMEM_offset_0_alias, 0, 64
	.other		__nv_reservedSMEM_offset_0_alias,@"STO_CUDA_RESERVED_SHARED STV_DEFAULT"
__nv_reservedSMEM_offset_0_alias:
	.zero		0
	.zero		64


//--------------------- .nv.constant0._Z19matrixMultiplyNaivePKfS0_Pfiii --------------------------
	.section	.nv.constant0._Z19matrixMultiplyNaivePKfS0_Pfiii,"a",@progbits
	.sectionflags	@""
	.align	4
.nv.constant0._Z19matrixMultiplyNaivePKfS0_Pfiii:
	.zero		932


//--------------------- SYMBOLS --------------------------

	.type		.nv.reservedSmem.offset0,@object
	.size		.nv.reservedSmem.offset0,0x4
